//
// Generated by NVIDIA NVVM Compiler
//
// Compiler Build ID: CL-36424714
// Cuda compilation tools, release 13.0, V13.0.88
// Based on NVVM 20.0.0
//

.version 9.0
.target sm_100
.address_size 64

	// .globl	_Z10fmeanr_gpuPfS_iiiiii

.visible .entry _Z10fmeanr_gpuPfS_iiiiii(
	.param .u64 .ptr .align 1 _Z10fmeanr_gpuPfS_iiiiii_param_0,
	.param .u64 .ptr .align 1 _Z10fmeanr_gpuPfS_iiiiii_param_1,
	.param .u32 _Z10fmeanr_gpuPfS_iiiiii_param_2,
	.param .u32 _Z10fmeanr_gpuPfS_iiiiii_param_3,
	.param .u32 _Z10fmeanr_gpuPfS_iiiiii_param_4,
	.param .u32 _Z10fmeanr_gpuPfS_iiiiii_param_5,
	.param .u32 _Z10fmeanr_gpuPfS_iiiiii_param_6,
	.param .u32 _Z10fmeanr_gpuPfS_iiiiii_param_7
)
{
	.reg .pred 	%p<20>;
	.reg .b32 	%r<77>;
	.reg .b32 	%f<90>;
	.reg .b64 	%rd<15>;

	ld.param.u64 	%rd4, [_Z10fmeanr_gpuPfS_iiiiii_param_0];
	ld.param.u64 	%rd3, [_Z10fmeanr_gpuPfS_iiiiii_param_1];
	ld.param.u32 	%r34, [_Z10fmeanr_gpuPfS_iiiiii_param_2];
	ld.param.u32 	%r37, [_Z10fmeanr_gpuPfS_iiiiii_param_3];
	ld.param.u32 	%r38, [_Z10fmeanr_gpuPfS_iiiiii_param_4];
	ld.param.u32 	%r39, [_Z10fmeanr_gpuPfS_iiiiii_param_5];
	ld.param.u32 	%r36, [_Z10fmeanr_gpuPfS_iiiiii_param_7];
	cvta.to.global.u64 	%rd1, %rd4;
	mov.u32 	%r40, %ctaid.x;
	div.u32 	%r41, %r40, %r39;
	mul.lo.s32 	%r42, %r41, %r39;
	sub.s32 	%r43, %r40, %r42;
	mov.u32 	%r44, %tid.x;
	div.u32 	%r45, %r44, %r38;
	mul.lo.s32 	%r46, %r45, %r38;
	sub.s32 	%r47, %r44, %r46;
	mad.lo.s32 	%r1, %r43, %r38, %r47;
	mad.lo.s32 	%r48, %r41, %r38, %r45;
	setp.ge.s32 	%p1, %r1, %r34;
	setp.ge.s32 	%p2, %r48, %r37;
	or.pred  	%p3, %p1, %p2;
	@%p3 bra 	$L__BB0_23;
	add.s32 	%r3, %r36, 1;
	setp.lt.s32 	%p4, %r48, %r36;
	mov.b32 	%r68, 0;
	mov.u32 	%r67, %r48;
	@%p4 bra 	$L__BB0_3;
	add.s32 	%r50, %r48, %r36;
	setp.lt.s32 	%p5, %r50, %r37;
	not.b32 	%r51, %r48;
	add.s32 	%r52, %r37, %r51;
	selp.b32 	%r67, %r36, %r52, %p5;
	sub.s32 	%r68, %r48, %r36;
$L__BB0_3:
	add.s32 	%r8, %r67, %r3;
	setp.lt.s32 	%p6, %r1, %r36;
	mov.b32 	%r70, 0;
	mov.u32 	%r69, %r1;
	@%p6 bra 	$L__BB0_5;
	add.s32 	%r54, %r1, %r36;
	setp.lt.s32 	%p7, %r54, %r34;
	not.b32 	%r55, %r1;
	add.s32 	%r56, %r34, %r55;
	selp.b32 	%r69, %r36, %r56, %p7;
	sub.s32 	%r70, %r1, %r36;
$L__BB0_5:
	add.s32 	%r13, %r69, %r3;
	setp.lt.s32 	%p8, %r8, 1;
	mov.f32 	%f88, 0f00000000;
	@%p8 bra 	$L__BB0_22;
	add.s32 	%r14, %r69, %r36;
	and.b32  	%r15, %r13, 15;
	add.s32 	%r16, %r15, -1;
	and.b32  	%r17, %r13, 7;
	add.s32 	%r18, %r17, -1;
	and.b32  	%r19, %r13, 2147483632;
	and.b32  	%r20, %r13, 3;
	neg.s32 	%r21, %r19;
	mov.f32 	%f88, 0f00000000;
	mov.b32 	%r71, 0;
$L__BB0_7:
	setp.lt.s32 	%p9, %r13, 1;
	@%p9 bra 	$L__BB0_21;
	setp.lt.u32 	%p10, %r14, 15;
	add.s32 	%r59, %r71, %r68;
	mad.lo.s32 	%r23, %r59, %r34, %r70;
	mov.b32 	%r75, 0;
	@%p10 bra 	$L__BB0_11;
	mov.b32 	%r73, 0;
	mov.u32 	%r72, %r21;
$L__BB0_10:
	.pragma "nounroll";
	add.s32 	%r61, %r23, %r73;
	mul.wide.s32 	%rd5, %r61, 4;
	add.s64 	%rd6, %rd1, %rd5;
	ld.global.f32 	%f20, [%rd6];
	add.f32 	%f21, %f88, %f20;
	ld.global.f32 	%f22, [%rd6+4];
	add.f32 	%f23, %f21, %f22;
	ld.global.f32 	%f24, [%rd6+8];
	add.f32 	%f25, %f23, %f24;
	ld.global.f32 	%f26, [%rd6+12];
	add.f32 	%f27, %f25, %f26;
	ld.global.f32 	%f28, [%rd6+16];
	add.f32 	%f29, %f27, %f28;
	ld.global.f32 	%f30, [%rd6+20];
	add.f32 	%f31, %f29, %f30;
	ld.global.f32 	%f32, [%rd6+24];
	add.f32 	%f33, %f31, %f32;
	ld.global.f32 	%f34, [%rd6+28];
	add.f32 	%f35, %f33, %f34;
	ld.global.f32 	%f36, [%rd6+32];
	add.f32 	%f37, %f35, %f36;
	ld.global.f32 	%f38, [%rd6+36];
	add.f32 	%f39, %f37, %f38;
	ld.global.f32 	%f40, [%rd6+40];
	add.f32 	%f41, %f39, %f40;
	ld.global.f32 	%f42, [%rd6+44];
	add.f32 	%f43, %f41, %f42;
	ld.global.f32 	%f44, [%rd6+48];
	add.f32 	%f45, %f43, %f44;
	ld.global.f32 	%f46, [%rd6+52];
	add.f32 	%f47, %f45, %f46;
	ld.global.f32 	%f48, [%rd6+56];
	add.f32 	%f49, %f47, %f48;
	ld.global.f32 	%f50, [%rd6+60];
	add.f32 	%f88, %f49, %f50;
	add.s32 	%r73, %r73, 16;
	add.s32 	%r72, %r72, 16;
	setp.ne.s32 	%p11, %r72, 0;
	mov.u32 	%r75, %r19;
	@%p11 bra 	$L__BB0_10;
$L__BB0_11:
	setp.eq.s32 	%p12, %r15, 0;
	@%p12 bra 	$L__BB0_21;
	setp.lt.u32 	%p13, %r16, 7;
	@%p13 bra 	$L__BB0_14;
	add.s32 	%r62, %r23, %r75;
	mul.wide.s32 	%rd7, %r62, 4;
	add.s64 	%rd8, %rd1, %rd7;
	ld.global.f32 	%f52, [%rd8];
	add.f32 	%f53, %f88, %f52;
	ld.global.f32 	%f54, [%rd8+4];
	add.f32 	%f55, %f53, %f54;
	ld.global.f32 	%f56, [%rd8+8];
	add.f32 	%f57, %f55, %f56;
	ld.global.f32 	%f58, [%rd8+12];
	add.f32 	%f59, %f57, %f58;
	ld.global.f32 	%f60, [%rd8+16];
	add.f32 	%f61, %f59, %f60;
	ld.global.f32 	%f62, [%rd8+20];
	add.f32 	%f63, %f61, %f62;
	ld.global.f32 	%f64, [%rd8+24];
	add.f32 	%f65, %f63, %f64;
	ld.global.f32 	%f66, [%rd8+28];
	add.f32 	%f88, %f65, %f66;
	add.s32 	%r75, %r75, 8;
$L__BB0_14:
	setp.eq.s32 	%p14, %r17, 0;
	@%p14 bra 	$L__BB0_21;
	setp.lt.u32 	%p15, %r18, 3;
	@%p15 bra 	$L__BB0_17;
	add.s32 	%r63, %r23, %r75;
	mul.wide.s32 	%rd9, %r63, 4;
	add.s64 	%rd10, %rd1, %rd9;
	ld.global.f32 	%f68, [%rd10];
	add.f32 	%f69, %f88, %f68;
	ld.global.f32 	%f70, [%rd10+4];
	add.f32 	%f71, %f69, %f70;
	ld.global.f32 	%f72, [%rd10+8];
	add.f32 	%f73, %f71, %f72;
	ld.global.f32 	%f74, [%rd10+12];
	add.f32 	%f88, %f73, %f74;
	add.s32 	%r75, %r75, 4;
$L__BB0_17:
	setp.eq.s32 	%p16, %r20, 0;
	@%p16 bra 	$L__BB0_21;
	setp.eq.s32 	%p17, %r20, 1;
	add.s32 	%r64, %r23, %r75;
	mul.wide.s32 	%rd11, %r64, 4;
	add.s64 	%rd2, %rd1, %rd11;
	ld.global.f32 	%f75, [%rd2];
	add.f32 	%f88, %f88, %f75;
	@%p17 bra 	$L__BB0_21;
	setp.eq.s32 	%p18, %r20, 2;
	ld.global.f32 	%f76, [%rd2+4];
	add.f32 	%f88, %f88, %f76;
	@%p18 bra 	$L__BB0_21;
	ld.global.f32 	%f77, [%rd2+8];
	add.f32 	%f88, %f88, %f77;
$L__BB0_21:
	add.s32 	%r71, %r71, 1;
	setp.ne.s32 	%p19, %r71, %r8;
	@%p19 bra 	$L__BB0_7;
$L__BB0_22:
	mul.lo.s32 	%r65, %r13, %r8;
	cvt.rn.f32.s32 	%f78, %r65;
	div.rn.f32 	%f79, %f88, %f78;
	mad.lo.s32 	%r66, %r48, %r34, %r1;
	cvta.to.global.u64 	%rd12, %rd3;
	mul.wide.s32 	%rd13, %r66, 4;
	add.s64 	%rd14, %rd12, %rd13;
	st.global.f32 	[%rd14], %f79;
$L__BB0_23:
	ret;

}


// ===== COMPILED SASS (sm_100) =====

	.target	sm_100

	.elftype	@"ET_EXEC"


//--------------------- .note.nv.tkinfo           --------------------------
	.section	.note.nv.tkinfo,"",@"SHT_NOTE"
	.sectionflags	@"SHF_NOTE_NV_TKINFO"
	.tkinfo
        /*0018*/ 	.word	0x00000002
        /*0030*/ 	.string	""
        /*0030*/ 	.string	"ptxas"
        /*0030*/ 	.string	"Cuda compilation tools, release 13.0, V13.0.88"
        /*0030*/ 	.string	"Build cuda_13.0.r13.0/compiler.36424714_0"
        /*0030*/ 	.string	"-arch sm_100 -m 64 "



//--------------------- .note.nv.cuinfo           --------------------------
	.section	.note.nv.cuinfo,"",@"SHT_NOTE"
	.sectionflags	@"SHF_NOTE_NV_CUINFO"
        /*0018*/ 	.short	0x0002
        /*001a*/ 	.short	0x0064
        /*001c*/ 	.short	0x0082
	.zero		2


//--------------------- .nv.info                  --------------------------
	.section	.nv.info,"",@"SHT_CUDA_INFO"
	.align	4


	//----- nvinfo : EIATTR_REGCOUNT
	.align		4
        /*0000*/ 	.byte	0x04, 0x2f
        /*0002*/ 	.short	(.L_1 - .L_0)
	.align		4
.L_0:
        /*0004*/ 	.word	index@(_Z10fmeanr_gpuPfS_iiiiii)
        /*0008*/ 	.word	0x0000001f


	//----- nvinfo : EIATTR_FRAME_SIZE
	.align		4
.L_1:
        /*000c*/ 	.byte	0x04, 0x11
        /*000e*/ 	.short	(.L_3 - .L_2)
	.align		4
.L_2:
        /*0010*/ 	.word	index@($__internal_0_$__cuda_sm3x_div_rn_noftz_f32_slowpath)
        /*0014*/ 	.word	0x00000000


	//----- nvinfo : EIATTR_FRAME_SIZE
	.align		4
.L_3:
        /*0018*/ 	.byte	0x04, 0x11
        /*001a*/ 	.short	(.L_5 - .L_4)
	.align		4
.L_4:
        /*001c*/ 	.word	index@(_Z10fmeanr_gpuPfS_iiiiii)
        /*0020*/ 	.word	0x00000000


	//----- nvinfo : EIATTR_MIN_STACK_SIZE
	.align		4
.L_5:
        /*0024*/ 	.byte	0x04, 0x12
        /*0026*/ 	.short	(.L_7 - .L_6)
	.align		4
.L_6:
        /*0028*/ 	.word	index@(_Z10fmeanr_gpuPfS_iiiiii)
        /*002c*/ 	.word	0x00000000
.L_7:


//--------------------- .nv.compat                --------------------------
	.section	.nv.compat,"",@"SHT_CUDA_COMPAT_INFO"
	.align	4
        /*0000*/ 	.byte	0x02, 0x09, 0x00, 0x00, 0x02, 0x02, 0x01, 0x00, 0x02, 0x05, 0x05, 0x00, 0x03, 0x07, 0x01, 0x01
        /*0010*/ 	.byte	0x02, 0x03, 0x00, 0x00, 0x02, 0x06, 0x01, 0x00, 0x04, 0x0b, 0x08, 0x00, 0x01, 0x00, 0x00, 0x00
        /*0020*/ 	.byte	0x00, 0x00, 0x00, 0x00


//--------------------- .nv.info._Z10fmeanr_gpuPfS_iiiiii --------------------------
	.section	.nv.info._Z10fmeanr_gpuPfS_iiiiii,"",@"SHT_CUDA_INFO"
	.sectionflags	@""
	.align	4


	//----- nvinfo : EIATTR_CUDA_API_VERSION
	.align		4
        /*0000*/ 	.byte	0x04, 0x37
        /*0002*/ 	.short	(.L_9 - .L_8)
.L_8:
        /*0004*/ 	.word	0x00000082


	//----- nvinfo : EIATTR_KPARAM_INFO
	.align		4
.L_9:
        /*0008*/ 	.byte	0x04, 0x17
        /*000a*/ 	.short	(.L_11 - .L_10)
.L_10:
        /*000c*/ 	.word	0x00000000
        /*0010*/ 	.short	0x0007
        /*0012*/ 	.short	0x0024
        /*0014*/ 	.byte	0x00, 0xf0, 0x11, 0x00


	//----- nvinfo : EIATTR_KPARAM_INFO
	.align		4
.L_11:
        /*0018*/ 	.byte	0x04, 0x17
        /*001a*/ 	.short	(.L_13 - .L_12)
.L_12:
        /*001c*/ 	.word	0x00000000
        /*0020*/ 	.short	0x0006
        /*0022*/ 	.short	0x0020
        /*0024*/ 	.byte	0x00, 0xf0, 0x11, 0x00


	//----- nvinfo : EIATTR_KPARAM_INFO
	.align		4
.L_13:
        /*0028*/ 	.byte	0x04, 0x17
        /*002a*/ 	.short	(.L_15 - .L_14)
.L_14:
        /*002c*/ 	.word	0x00000000
        /*0030*/ 	.short	0x0005
        /*0032*/ 	.short	0x001c
        /*0034*/ 	.byte	0x00, 0xf0, 0x11, 0x00


	//----- nvinfo : EIATTR_KPARAM_INFO
	.align		4
.L_15:
        /*0038*/ 	.byte	0x04, 0x17
        /*003a*/ 	.short	(.L_17 - .L_16)
.L_16:
        /*003c*/ 	.word	0x00000000
        /*0040*/ 	.short	0x0004
        /*0042*/ 	.short	0x0018
        /*0044*/ 	.byte	0x00, 0xf0, 0x11, 0x00


	//----- nvinfo : EIATTR_KPARAM_INFO
	.align		4
.L_17:
        /*0048*/ 	.byte	0x04, 0x17
        /*004a*/ 	.short	(.L_19 - .L_18)
.L_18:
        /*004c*/ 	.word	0x00000000
        /*0050*/ 	.short	0x0003
        /*0052*/ 	.short	0x0014
        /*0054*/ 	.byte	0x00, 0xf0, 0x11, 0x00


	//----- nvinfo : EIATTR_KPARAM_INFO
	.align		4
.L_19:
        /*0058*/ 	.byte	0x04, 0x17
        /*005a*/ 	.short	(.L_21 - .L_20)
.L_20:
        /*005c*/ 	.word	0x00000000
        /*0060*/ 	.short	0x0002
        /*0062*/ 	.short	0x0010
        /*0064*/ 	.byte	0x00, 0xf0, 0x11, 0x00


	//----- nvinfo : EIATTR_KPARAM_INFO
	.align		4
.L_21:
        /*0068*/ 	.byte	0x04, 0x17
        /*006a*/ 	.short	(.L_23 - .L_22)
.L_22:
        /*006c*/ 	.word	0x00000000
        /*0070*/ 	.short	0x0001
        /*0072*/ 	.short	0x0008
        /*0074*/ 	.byte	0x00, 0xf5, 0x21, 0x00


	//----- nvinfo : EIATTR_KPARAM_INFO
	.align		4
.L_23:
        /*0078*/ 	.byte	0x04, 0x17
        /*007a*/ 	.short	(.L_25 - .L_24)
.L_24:
        /*007c*/ 	.word	0x00000000
        /*0080*/ 	.short	0x0000
        /*0082*/ 	.short	0x0000
        /*0084*/ 	.byte	0x00, 0xf5, 0x21, 0x00


	//----- nvinfo : EIATTR_SPARSE_MMA_MASK
	.align		4
.L_25:
        /*0088*/ 	.byte	0x03, 0x50
        /*008a*/ 	.short	0x0000


	//----- nvinfo : EIATTR_MAXREG_COUNT
	.align		4
        /*008c*/ 	.byte	0x03, 0x1b
        /*008e*/ 	.short	0x00ff


	//----- nvinfo : EIATTR_MERCURY_ISA_VERSION
	.align		4
        /*0090*/ 	.byte	0x03, 0x5f
        /*0092*/ 	.short	0x0101


	//----- nvinfo : EIATTR_VRC_CTA_INIT_COUNT
	.align		4
        /*0094*/ 	.byte	0x02, 0x4a
	.zero		1
	.zero		1


	//----- nvinfo : EIATTR_EXIT_INSTR_OFFSETS
	.align		4
        /*0098*/ 	.byte	0x04, 0x1c
        /*009a*/ 	.short	(.L_27 - .L_26)


	//   ....[0]....
.L_26:
        /*009c*/ 	.word	0x00000310


	//   ....[1]....
        /*00a0*/ 	.word	0x00000e10


	//----- nvinfo : EIATTR_CRS_STACK_SIZE
	.align		4
.L_27:
        /*00a4*/ 	.byte	0x04, 0x1e
        /*00a6*/ 	.short	(.L_29 - .L_28)
.L_28:
        /*00a8*/ 	.word	0x00000000


	//----- nvinfo : EIATTR_CBANK_PARAM_SIZE
	.align		4
.L_29:
        /*00ac*/ 	.byte	0x03, 0x19
        /*00ae*/ 	.short	0x0028


	//----- nvinfo : EIATTR_PARAM_CBANK
	.align		4
        /*00b0*/ 	.byte	0x04, 0x0a
        /*00b2*/ 	.short	(.L_31 - .L_30)
	.align		4
.L_30:
        /*00b4*/ 	.word	index@(.nv.constant0._Z10fmeanr_gpuPfS_iiiiii)
        /*00b8*/ 	.short	0x0380
        /*00ba*/ 	.short	0x0028


	//----- nvinfo : EIATTR_SW_WAR
	.align		4
.L_31:
        /*00bc*/ 	.byte	0x04, 0x36
        /*00be*/ 	.short	(.L_33 - .L_32)
.L_32:
        /*00c0*/ 	.word	0x00000008
.L_33:


//--------------------- .nv.callgraph             --------------------------
	.section	.nv.callgraph,"",@"SHT_CUDA_CALLGRAPH"
	.align	4
	.sectionentsize	8
	.align		4
        /*0000*/ 	.word	0x00000000
	.align		4
        /*0004*/ 	.word	0xffffffff
	.align		4
        /*0008*/ 	.word	0x00000000
	.align		4
        /*000c*/ 	.word	0xfffffffe
	.align		4
        /*0010*/ 	.word	0x00000000
	.align		4
        /*0014*/ 	.word	0xfffffffd
	.align		4
        /*0018*/ 	.word	0x00000000
	.align		4
        /*001c*/ 	.word	0xfffffffc


//--------------------- .text._Z10fmeanr_gpuPfS_iiiiii --------------------------
	.section	.text._Z10fmeanr_gpuPfS_iiiiii,"ax",@progbits
	.align	128
        .global         _Z10fmeanr_gpuPfS_iiiiii
        .type           _Z10fmeanr_gpuPfS_iiiiii,@function
        .size           _Z10fmeanr_gpuPfS_iiiiii,(.L_x_27 - _Z10fmeanr_gpuPfS_iiiiii)
        .other          _Z10fmeanr_gpuPfS_iiiiii,@"STO_CUDA_ENTRY STV_DEFAULT"
_Z10fmeanr_gpuPfS_iiiiii:
.text._Z10fmeanr_gpuPfS_iiiiii:
[----:B------:R-:W-:Y:S08]  /*0000*/  LDC R1, c[0x0][0x37c] ;  /* 0x0000df00ff017b82 */ /* 0x000ff00000000800 */
[----:B------:R-:W0:Y:S01]  /*0010*/  LDC.64 R4, c[0x0][0x398] ;  /* 0x0000e600ff047b82 */ /* 0x000e220000000a00 */
[----:B------:R-:W1:Y:S07]  /*0020*/  S2R R9, SR_TID.X ;  /* 0x0000000000097919 */ /* 0x000e6e0000002100 */
[----:B------:R-:W2:Y:S01]  /*0030*/  S2UR UR4, SR_CTAID.X ;  /* 0x00000000000479c3 */ /* 0x000ea20000002500 */
[----:B0-----:R-:W0:Y:S01]  /*0040*/  I2F.U32.RP R0, R5 ;  /* 0x0000000500007306 */ /* 0x001e220000209000 */
[----:B------:R-:W-:-:S02]  /*0050*/  ISETP.NE.U32.AND P2, PT, R5, RZ, PT ;  /* 0x000000ff0500720c */ /* 0x000fc40003f45070 */
[----:B------:R-:W-:-:S05]  /*0060*/  ISETP.NE.U32.AND P5, PT, R4, RZ, PT ;  /* 0x000000ff0400720c */ /* 0x000fca0003fa5070 */
[----:B------:R-:W3:Y:S08]  /*0070*/  I2F.U32.RP R8, R4 ;  /* 0x0000000400087306 */ /* 0x000ef00000209000 */
[----:B0-----:R-:W0:Y:S08]  /*0080*/  MUFU.RCP R0, R0 ;  /* 0x0000000000007308 */ /* 0x001e300000001000 */
[----:B---3--:R-:W3:Y:S01]  /*0090*/  MUFU.RCP R8, R8 ;  /* 0x0000000800087308 */ /* 0x008ee20000001000 */
[----:B0-----:R-:W-:-:S07]  /*00a0*/  VIADD R2, R0, 0xffffffe ;  /* 0x0ffffffe00027836 */ /* 0x001fce0000000000 */
[----:B------:R0:W4:Y:S01]  /*00b0*/  F2I.FTZ.U32.TRUNC.NTZ R3, R2 ;  /* 0x0000000200037305 */ /* 0x000122000021f000 */
[----:B---3--:R-:W-:-:S07]  /*00c0*/  VIADD R6, R8, 0xffffffe ;  /* 0x0ffffffe08067836 */ /* 0x008fce0000000000 */
[----:B------:R3:W5:Y:S01]  /*00d0*/  F2I.FTZ.U32.TRUNC.NTZ R7, R6 ;  /* 0x0000000600077305 */ /* 0x000762000021f000 */
[----:B0-----:R-:W-:Y:S01]  /*00e0*/  IMAD.MOV.U32 R2, RZ, RZ, RZ ;  /* 0x000000ffff027224 */ /* 0x001fe200078e00ff */
[----:B----4-:R-:W-:Y:S01]  /*00f0*/  IADD3 R10, PT, PT, RZ, -R3, RZ ;  /* 0x80000003ff0a7210 */ /* 0x010fe20007ffe0ff */
[----:B---3--:R-:W-:-:S04]  /*0100*/  HFMA2 R6, -RZ, RZ, 0, 0 ;  /* 0x00000000ff067431 */ /* 0x008fc800000001ff */
[----:B------:R-:W-:Y:S02]  /*0110*/  IMAD R11, R10, R5, RZ ;  /* 0x000000050a0b7224 */ /* 0x000fe400078e02ff */
[----:B-----5:R-:W-:Y:S02]  /*0120*/  IMAD.MOV R13, RZ, RZ, -R7 ;  /* 0x000000ffff0d7224 */ /* 0x020fe400078e0a07 */
[----:B------:R-:W-:-:S04]  /*0130*/  IMAD.HI.U32 R2, R3, R11, R2 ;  /* 0x0000000b03027227 */ /* 0x000fc800078e0002 */
[----:B------:R-:W-:Y:S02]  /*0140*/  IMAD R13, R13, R4, RZ ;  /* 0x000000040d0d7224 */ /* 0x000fe400078e02ff */
[----:B--2---:R-:W-:-:S04]  /*0150*/  IMAD.HI.U32 R3, R2, UR4, RZ ;  /* 0x0000000402037c27 */ /* 0x004fc8000f8e00ff */
[----:B------:R-:W-:-:S04]  /*0160*/  IMAD.HI.U32 R6, R7, R13, R6 ;  /* 0x0000000d07067227 */ /* 0x000fc800078e0006 */
[----:B------:R-:W-:Y:S02]  /*0170*/  IMAD.MOV R0, RZ, RZ, -R3 ;  /* 0x000000ffff007224 */ /* 0x000fe400078e0a03 */
[----:B-1----:R-:W-:-:S04]  /*0180*/  IMAD.HI.U32 R2, R6, R9, RZ ;  /* 0x0000000906027227 */ /* 0x002fc800078e00ff */
[----:B------:R-:W-:Y:S02]  /*0190*/  IMAD.MOV R7, RZ, RZ, -R2 ;  /* 0x000000ffff077224 */ /* 0x000fe400078e0a02 */
[----:B------:R-:W-:Y:S02]  /*01a0*/  IMAD R0, R5, R0, UR4 ;  /* 0x0000000405007e24 */ /* 0x000fe4000f8e0200 */
[----:B------:R-:W-:-:S03]  /*01b0*/  IMAD R7, R4, R7, R9 ;  /* 0x0000000704077224 */ /* 0x000fc600078e0209 */
[----:B------:R-:W-:Y:S02]  /*01c0*/  ISETP.GE.U32.AND P0, PT, R0, R5, PT ;  /* 0x000000050000720c */ /* 0x000fe40003f06070 */
[----:B------:R-:W-:-:S11]  /*01d0*/  ISETP.GE.U32.AND P3, PT, R7, R4, PT ;  /* 0x000000040700720c */ /* 0x000fd60003f66070 */
[-C--:B------:R-:W-:Y:S01]  /*01e0*/  @P0 IADD3 R0, PT, PT, R0, -R5.reuse, RZ ;  /* 0x8000000500000210 */ /* 0x080fe20007ffe0ff */
[----:B------:R-:W-:Y:S01]  /*01f0*/  @P0 VIADD R3, R3, 0x1 ;  /* 0x0000000103030836 */ /* 0x000fe20000000000 */
[----:B------:R-:W-:Y:S01]  /*0200*/  @P3 IADD3 R2, PT, PT, R2, 0x1, RZ ;  /* 0x0000000102023810 */ /* 0x000fe20007ffe0ff */
[----:B------:R-:W-:Y:S01]  /*0210*/  @P3 IMAD.IADD R7, R7, 0x1, -R4 ;  /* 0x0000000107073824 */ /* 0x000fe200078e0a04 */
[----:B------:R-:W-:-:S04]  /*0220*/  ISETP.GE.U32.AND P1, PT, R0, R5, PT ;  /* 0x000000050000720c */ /* 0x000fc80003f26070 */
[----:B------:R-:W-:Y:S02]  /*0230*/  ISETP.GE.U32.AND P4, PT, R7, R4, PT ;  /* 0x000000040700720c */ /* 0x000fe40003f86070 */
[----:B------:R-:W0:Y:S07]  /*0240*/  LDC.64 R6, c[0x0][0x390] ;  /* 0x0000e400ff067b82 */ /* 0x000e2e0000000a00 */
[----:B------:R-:W-:Y:S01]  /*0250*/  @P1 VIADD R3, R3, 0x1 ;  /* 0x0000000103031836 */ /* 0x000fe20000000000 */
[----:B------:R-:W-:-:S03]  /*0260*/  @!P2 LOP3.LUT R3, RZ, R5, RZ, 0x33, !PT ;  /* 0x00000005ff03a212 */ /* 0x000fc600078e33ff */
[----:B------:R-:W-:Y:S01]  /*0270*/  @P4 VIADD R2, R2, 0x1 ;  /* 0x0000000102024836 */ /* 0x000fe20000000000 */
[----:B------:R-:W-:Y:S02]  /*0280*/  @!P5 LOP3.LUT R2, RZ, R4, RZ, 0x33, !PT ;  /* 0x00000004ff02d212 */ /* 0x000fe400078e33ff */
[----:B------:R-:W-:-:S03]  /*0290*/  IADD3 R0, PT, PT, -R3, RZ, RZ ;  /* 0x000000ff03007210 */ /* 0x000fc60007ffe1ff */
[--C-:B------:R-:W-:Y:S02]  /*02a0*/  IMAD.MOV R8, RZ, RZ, -R2.reuse ;  /* 0x000000ffff087224 */ /* 0x100fe400078e0a02 */
[----:B------:R-:W-:Y:S02]  /*02b0*/  IMAD R5, R5, R0, UR4 ;  /* 0x0000000405057e24 */ /* 0x000fe4000f8e0200 */
[----:B------:R-:W-:Y:S02]  /*02c0*/  IMAD R2, R3, R4, R2 ;  /* 0x0000000403027224 */ /* 0x000fe400078e0202 */
[----:B------:R-:W-:-:S03]  /*02d0*/  IMAD R0, R4, R8, R9 ;  /* 0x0000000804007224 */ /* 0x000fc600078e0209 */
[----:B0-----:R-:W-:Y:S01]  /*02e0*/  ISETP.GE.AND P0, PT, R2, R7, PT ;  /* 0x000000070200720c */ /* 0x001fe20003f06270 */
[----:B------:R-:W-:-:S05]  /*02f0*/  IMAD R5, R5, R4, R0 ;  /* 0x0000000405057224 */ /* 0x000fca00078e0200 */
[----:B------:R-:W-:-:S13]  /*0300*/  ISETP.GE.OR P0, PT, R5, R6, P0 ;  /* 0x000000060500720c */ /* 0x000fda0000706670 */
[----:B------:R-:W-:Y:S05]  /*0310*/  @P0 EXIT ;  /* 0x000000000000094d */ /* 0x000fea0003800000 */
[----:B------:R-:W0:Y:S01]  /*0320*/  LDCU UR5, c[0x0][0x3a4] ;  /* 0x00007480ff0577ac */ /* 0x000e220008000800 */
[----:B------:R-:W-:Y:S01]  /*0330*/  BSSY.RECONVERGENT B1, `(.L_x_0) ;  /* 0x0000099000017945 */ /* 0x000fe20003800200 */
[----:B------:R-:W-:Y:S01]  /*0340*/  MOV R13, RZ ;  /* 0x000000ff000d7202 */ /* 0x000fe20000000f00 */
[----:B------:R-:W-:Y:S01]  /*0350*/  IMAD.MOV.U32 R11, RZ, RZ, RZ ;  /* 0x000000ffff0b7224 */ /* 0x000fe200078e00ff */
[----:B------:R-:W1:Y:S01]  /*0360*/  LDCU.64 UR6, c[0x0][0x358] ;  /* 0x00006b00ff0677ac */ /* 0x000e620008000a00 */
[----:B0-----:R-:W-:Y:S01]  /*0370*/  ISETP.GE.AND P0, PT, R2, UR5, PT ;  /* 0x0000000502007c0c */ /* 0x001fe2000bf06270 */
[----:B------:R-:W-:Y:S02]  /*0380*/  UIADD3 UR4, UPT, UPT, UR5, 0x1, URZ ;  /* 0x0000000105047890 */ /* 0x000fe4000fffe0ff */
[----:B------:R-:W-:-:S10]  /*0390*/  ISETP.GE.AND P2, PT, R5, UR5, PT ;  /* 0x0000000505007c0c */ /* 0x000fd4000bf46270 */
[C---:B------:R-:W-:Y:S01]  /*03a0*/  @P0 VIADD R0, R2.reuse, UR5 ;  /* 0x0000000502000c36 */ /* 0x040fe20008000000 */
[----:B------:R-:W-:Y:S02]  /*03b0*/  @P0 LOP3.LUT R4, RZ, R2, RZ, 0x33, !PT ;  /* 0x00000002ff040212 */ /* 0x000fe400078e33ff */
[C---:B------:R-:W-:Y:S01]  /*03c0*/  @P2 VIADD R3, R5.reuse, UR5 ;  /* 0x0000000505032c36 */ /* 0x040fe20008000000 */
[----:B------:R-:W-:Y:S01]  /*03d0*/  @P0 IADD3 R13, PT, PT, R2, -UR5, RZ ;  /* 0x80000005020d0c10 */ /* 0x000fe2000fffe0ff */
[----:B------:R-:W-:Y:S01]  /*03e0*/  @P2 VIADD R11, R5, -UR5 ;  /* 0x80000005050b2c36 */ /* 0x000fe20008000000 */
[-C--:B------:R-:W-:Y:S01]  /*03f0*/  @P0 ISETP.GE.AND P1, PT, R0, R7.reuse, PT ;  /* 0x000000070000020c */ /* 0x080fe20003f26270 */
[----:B------:R-:W-:Y:S01]  /*0400*/  IMAD.MOV.U32 R0, RZ, RZ, R2 ;  /* 0x000000ffff007224 */ /* 0x000fe200078e0002 */
[----:B------:R-:W-:Y:S02]  /*0410*/  @P0 IADD3 R4, PT, PT, R4, R7, RZ ;  /* 0x0000000704040210 */ /* 0x000fe40007ffe0ff */
[----:B------:R-:W-:-:S02]  /*0420*/  @P2 LOP3.LUT R7, RZ, R5, RZ, 0x33, !PT ;  /* 0x00000005ff072212 */ /* 0x000fc400078e33ff */
[----:B------:R-:W-:Y:S02]  /*0430*/  @P0 SEL R0, R4, UR5, P1 ;  /* 0x0000000504000c07 */ /* 0x000fe40008800000 */
[----:B------:R-:W-:Y:S01]  /*0440*/  @P2 ISETP.GE.AND P1, PT, R3, R6, PT ;  /* 0x000000060300220c */ /* 0x000fe20003f26270 */
[----:B------:R-:W-:Y:S01]  /*0450*/  @P2 IMAD.IADD R7, R7, 0x1, R6 ;  /* 0x0000000107072824 */ /* 0x000fe200078e0206 */
[----:B------:R-:W-:Y:S01]  /*0460*/  IADD3 R15, PT, PT, R0, UR4, RZ ;  /* 0x00000004000f7c10 */ /* 0x000fe2000fffe0ff */
[----:B------:R-:W-:Y:S02]  /*0470*/  IMAD.MOV.U32 R0, RZ, RZ, R5 ;  /* 0x000000ffff007224 */ /* 0x000fe400078e0005 */
[----:B------:R-:W-:Y:S01]  /*0480*/  IMAD.MOV.U32 R3, RZ, RZ, RZ ;  /* 0x000000ffff037224 */ /* 0x000fe200078e00ff */
[----:B------:R-:W-:Y:S02]  /*0490*/  ISETP.GE.AND P3, PT, R15, 0x1, PT ;  /* 0x000000010f00780c */ /* 0x000fe40003f66270 */
[----:B------:R-:W-:-:S05]  /*04a0*/  @P2 SEL R0, R7, UR5, P1 ;  /* 0x0000000507002c07 */ /* 0x000fca0008800000 */
[----:B------:R-:W-:-:S06]  /*04b0*/  VIADD R10, R0, UR4 ;  /* 0x00000004000a7c36 */ /* 0x000fcc0008000000 */
[----:B-1----:R-:W-:Y:S05]  /*04c0*/  @!P3 BRA `(.L_x_1) ;  /* 0x0000000400fcb947 */ /* 0x002fea0003800000 */
[C---:B------:R-:W-:Y:S01]  /*04d0*/  LOP3.LUT R16, R10.reuse, 0xf, RZ, 0xc0, !PT ;  /* 0x0000000f0a107812 */ /* 0x040fe200078ec0ff */
[----:B------:R-:W-:Y:S01]  /*04e0*/  IMAD.MOV.U32 R8, RZ, RZ, RZ ;  /* 0x000000ffff087224 */ /* 0x000fe200078e00ff */
[----:B------:R-:W-:Y:S02]  /*04f0*/  LOP3.LUT R14, R10, 0x7, RZ, 0xc0, !PT ;  /* 0x000000070a0e7812 */ /* 0x000fe400078ec0ff */
[----:B------:R-:W-:Y:S01]  /*0500*/  IADD3 R0, PT, PT, R0, UR5, RZ ;  /* 0x0000000500007c10 */ /* 0x000fe2000fffe0ff */
[----:B------:R-:W-:Y:S01]  /*0510*/  VIADD R3, R16, 0xffffffff ;  /* 0xffffffff10037836 */ /* 0x000fe20000000000 */
[----:B------:R-:W-:Y:S01]  /*0520*/  LOP3.LUT R9, R10, 0x7ffffff0, RZ, 0xc0, !PT ;  /* 0x7ffffff00a097812 */ /* 0x000fe200078ec0ff */
[----:B------:R-:W-:Y:S01]  /*0530*/  VIADD R4, R14, 0xffffffff ;  /* 0xffffffff0e047836 */ /* 0x000fe20000000000 */
[----:B------:R-:W-:Y:S02]  /*0540*/  ISETP.GE.U32.AND P2, PT, R0, 0xf, PT ;  /* 0x0000000f0000780c */ /* 0x000fe40003f46070 */
[----:B------:R-:W-:-:S02]  /*0550*/  ISETP.GE.U32.AND P1, PT, R3, 0x7, PT ;  /* 0x000000070300780c */ /* 0x000fc40003f26070 */
[----:B------:R-:W-:Y:S02]  /*0560*/  ISETP.GE.U32.AND P0, PT, R4, 0x3, PT ;  /* 0x000000030400780c */ /* 0x000fe40003f06070 */
[----:B------:R-:W-:Y:S02]  /*0570*/  LOP3.LUT R12, R10, 0x3, RZ, 0xc0, !PT ;  /* 0x000000030a0c7812 */ /* 0x000fe400078ec0ff */
[----:B------:R-:W-:Y:S02]  /*0580*/  MOV R3, RZ ;  /* 0x000000ff00037202 */ /* 0x000fe40000000f00 */
[----:B------:R-:W-:-:S07]  /*0590*/  IADD3 R4, PT, PT, -R9, RZ, RZ ;  /* 0x000000ff09047210 */ /* 0x000fce0007ffe1ff */
.L_x_12:
[----:B------:R-:W-:Y:S01]  /*05a0*/  ISETP.GE.AND P3, PT, R10, 0x1, PT ;  /* 0x000000010a00780c */ /* 0x000fe20003f66270 */
[----:B------:R-:W-:-:S12]  /*05b0*/  BSSY.RECONVERGENT B0, `(.L_x_2) ;  /* 0x000006d000007945 */ /* 0x000fd80003800200 */
[----:B------:R-:W-:Y:S05]  /*05c0*/  @!P3 BRA `(.L_x_3) ;  /* 0x0000000400acb947 */ /* 0x000fea0003800000 */
[----:B------:R-:W0:Y:S01]  /*05d0*/  LDCU UR4, c[0x0][0x390] ;  /* 0x00007200ff0477ac */ /* 0x000e220008000800 */
[----:B------:R-:W-:Y:S01]  /*05e0*/  IMAD.IADD R0, R8, 0x1, R13 ;  /* 0x0000000108007824 */ /* 0x000fe200078e020d */
[----:B------:R-:W-:Y:S01]  /*05f0*/  BSSY.RECONVERGENT B2, `(.L_x_4) ;  /* 0x0000030000027945 */ /* 0x000fe20003800200 */
[----:B------:R-:W-:Y:S02]  /*0600*/  HFMA2 R17, -RZ, RZ, 0, 0 ;  /* 0x00000000ff117431 */ /* 0x000fe400000001ff */
[----:B0-----:R-:W-:Y:S01]  /*0610*/  IMAD R0, R0, UR4, R11 ;  /* 0x0000000400007c24 */ /* 0x001fe2000f8e020b */
[----:B------:R-:W-:Y:S06]  /*0620*/  @!P2 BRA `(.L_x_5) ;  /* 0x0000000000b0a947 */ /* 0x000fec0003800000 */
[----:B------:R-:W-:Y:S01]  /*0630*/  BSSY.RECONVERGENT B3, `(.L_x_6) ;  /* 0x000002a000037945 */ /* 0x000fe20003800200 */
[----:B------:R-:W-:Y:S01]  /*0640*/  IMAD.MOV.U32 R17, RZ, RZ, RZ ;  /* 0x000000ffff117224 */ /* 0x000fe200078e00ff */
[----:B------:R-:W-:-:S07]  /*0650*/  MOV R18, R4 ;  /* 0x0000000400127202 */ /* 0x000fce0000000f00 */
.L_x_7:
[----:B------:R-:W0:Y:S01]  /*0660*/  LDC.64 R6, c[0x0][0x380] ;  /* 0x0000e000ff067b82 */ /* 0x000e220000000a00 */
[----:B------:R-:W-:-:S04]  /*0670*/  IMAD.IADD R19, R0, 0x1, R17 ;  /* 0x0000000100137824 */ /* 0x000fc800078e0211 */
[----:B0-----:R-:W-:-:S05]  /*0680*/  IMAD.WIDE R6, R19, 0x4, R6 ;  /* 0x0000000413067825 */ /* 0x001fca00078e0206 */
[----:B------:R-:W2:Y:S04]  /*0690*/  LDG.E R26, desc[UR6][R6.64] ;  /* 0x00000006061a7981 */ /* 0x000ea8000c1e1900 */
[----:B------:R-:W3:Y:S04]  /*06a0*/  LDG.E R27, desc[UR6][R6.64+0x4] ;  /* 0x00000406061b7981 */ /* 0x000ee8000c1e1900 */
[----:B------:R-:W4:Y:S04]  /*06b0*/  LDG.E R22, desc[UR6][R6.64+0x8] ;  /* 0x0000080606167981 */ /* 0x000f28000c1e1900 */
[----:B------:R-:W5:Y:S04]  /*06c0*/  LDG.E R25, desc[UR6][R6.64+0xc] ;  /* 0x00000c0606197981 */ /* 0x000f68000c1e1900 */
[----:B------:R-:W5:Y:S04]  /*06d0*/  LDG.E R24, desc[UR6][R6.64+0x10] ;  /* 0x0000100606187981 */ /* 0x000f68000c1e1900 */
[----:B------:R-:W5:Y:S04]  /*06e0*/  LDG.E R23, desc[UR6][R6.64+0x14] ;  /* 0x0000140606177981 */ /* 0x000f68000c1e1900 */
[----:B------:R-:W5:Y:S04]  /*06f0*/  LDG.E R20, desc[UR6][R6.64+0x18] ;  /* 0x0000180606147981 */ /* 0x000f68000c1e1900 */
[----:B------:R-:W5:Y:S04]  /*0700*/  LDG.E R19, desc[UR6][R6.64+0x1c] ;  /* 0x00001c0606137981 */ /* 0x000f68000c1e1900 */
[----:B------:R-:W5:Y:S01]  /*0710*/  LDG.E R21, desc[UR6][R6.64+0x20] ;  /* 0x0000200606157981 */ /* 0x000f62000c1e1900 */
[----:B--2---:R-:W-:-:S03]  /*0720*/  FADD R26, R26, R3 ;  /* 0x000000031a1a7221 */ /* 0x004fc60000000000 */
[----:B------:R-:W2:Y:S01]  /*0730*/  LDG.E R3, desc[UR6][R6.64+0x24] ;  /* 0x0000240606037981 */ /* 0x000ea2000c1e1900 */
[----:B---3--:R-:W-:-:S04]  /*0740*/  FADD R27, R26, R27 ;  /* 0x0000001b1a1b7221 */ /* 0x008fc80000000000 */
[----:B----4-:R-:W-:Y:S02]  /*0750*/  FADD R26, R27, R22 ;  /* 0x000000161b1a7221 */ /* 0x010fe40000000000 */
[----:B------:R-:W3:Y:S02]  /*0760*/  LDG.E R22, desc[UR6][R6.64+0x28] ;  /* 0x0000280606167981 */ /* 0x000ee4000c1e1900 */
[----:B-----5:R-:W-:Y:S02]  /*0770*/  FADD R27, R26, R25 ;  /* 0x000000191a1b7221 */ /* 0x020fe40000000000 */
[----:B------:R-:W4:Y:S02]  /*0780*/  LDG.E R25, desc[UR6][R6.64+0x2c] ;  /* 0x00002c0606197981 */ /* 0x000f24000c1e1900 */
[----:B------:R-:W-:Y:S02]  /*0790*/  FADD R26, R27, R24 ;  /* 0x000000181b1a7221 */ /* 0x000fe40000000000 */
[----:B------:R-:W5:Y:S02]  /*07a0*/  LDG.E R24, desc[UR6][R6.64+0x30] ;  /* 0x0000300606187981 */ /* 0x000f64000c1e1900 */
[----:B------:R-:W-:-:S02]  /*07b0*/  FADD R27, R26, R23 ;  /* 0x000000171a1b7221 */ /* 0x000fc40000000000 */
[----:B------:R-:W5:Y:S02]  /*07c0*/  LDG.E R23, desc[UR6][R6.64+0x34] ;  /* 0x0000340606177981 */ /* 0x000f64000c1e1900 */
[----:B------:R-:W-:Y:S02]  /*07d0*/  FADD R28, R27, R20 ;  /* 0x000000141b1c7221 */ /* 0x000fe40000000000 */
[----:B------:R-:W5:Y:S04]  /*07e0*/  LDG.E R20, desc[UR6][R6.64+0x38] ;  /* 0x0000380606147981 */ /* 0x000f68000c1e1900 */
[----:B------:R-:W5:Y:S01]  /*07f0*/  LDG.E R26, desc[UR6][R6.64+0x3c] ;  /* 0x00003c06061a7981 */ /* 0x000f62000c1e1900 */
[----:B------:R-:W-:-:S04]  /*0800*/  FADD R28, R28, R19 ;  /* 0x000000131c1c7221 */ /* 0x000fc80000000000 */
[----:B------:R-:W-:Y:S01]  /*0810*/  FADD R28, R28, R21 ;  /* 0x000000151c1c7221 */ /* 0x000fe20000000000 */
[----:B------:R-:W-:-:S04]  /*0820*/  IADD3 R18, PT, PT, R18, 0x10, RZ ;  /* 0x0000001012127810 */ /* 0x000fc80007ffe0ff */
[----:B------:R-:W-:Y:S01]  /*0830*/  ISETP.NE.AND P3, PT, R18, RZ, PT ;  /* 0x000000ff1200720c */ /* 0x000fe20003f65270 */
[----:B------:R-:W-:Y:S02]  /*0840*/  VIADD R17, R17, 0x10 ;  /* 0x0000001011117836 */ /* 0x000fe40000000000 */
[----:B--2---:R-:W-:-:S04]  /*0850*/  FADD R3, R28, R3 ;  /* 0x000000031c037221 */ /* 0x004fc80000000000 */
[----:B---3--:R-:W-:-:S04]  /*0860*/  FADD R22, R3, R22 ;  /* 0x0000001603167221 */ /* 0x008fc80000000000 */
[----:B----4-:R-:W-:-:S04]  /*0870*/  FADD R25, R22, R25 ;  /* 0x0000001916197221 */ /* 0x010fc80000000000 */
[----:B-----5:R-:W-:-:S04]  /*0880*/  FADD R24, R25, R24 ;  /* 0x0000001819187221 */ /* 0x020fc80000000000 */
[----:B------:R-:W-:-:S04]  /*0890*/  FADD R23, R24, R23 ;  /* 0x0000001718177221 */ /* 0x000fc80000000000 */
[----:B------:R-:W-:-:S04]  /*08a0*/  FADD R23, R23, R20 ;  /* 0x0000001417177221 */ /* 0x000fc80000000000 */
[----:B------:R-:W-:Y:S01]  /*08b0*/  FADD R3, R23, R26 ;  /* 0x0000001a17037221 */ /* 0x000fe20000000000 */
[----:B------:R-:W-:Y:S06]  /*08c0*/  @P3 BRA `(.L_x_7) ;  /* 0xfffffffc00643947 */ /* 0x000fec000383ffff */
[----:B------:R-:W-:Y:S05]  /*08d0*/  BSYNC.RECONVERGENT B3 ;  /* 0x0000000000037941 */ /* 0x000fea0003800200 */
.L_x_6:
[----:B------:R-:W-:-:S07]  /*08e0*/  MOV R17, R9 ;  /* 0x0000000900117202 */ /* 0x000fce0000000f00 */
.L_x_5:
[----:B------:R-:W-:Y:S05]  /*08f0*/  BSYNC.RECONVERGENT B2 ;  /* 0x0000000000027941 */ /* 0x000fea0003800200 */
.L_x_4:
[----:B------:R-:W-:-:S13]  /*0900*/  ISETP.NE.AND P3, PT, R16, RZ, PT ;  /* 0x000000ff1000720c */ /* 0x000fda0003f65270 */
[----:B------:R-:W-:Y:S05]  /*0910*/  @!P3 BRA `(.L_x_3) ;  /* 0x0000000000d8b947 */ /* 0x000fea0003800000 */
[----:B------:R-:W-:Y:S01]  /*0920*/  BSSY.RECONVERGENT B2, `(.L_x_8) ;  /* 0x0000017000027945 */ /* 0x000fe20003800200 */
[----:B------:R-:W-:-:S03]  /*0930*/  ISETP.NE.AND P3, PT, R14, RZ, PT ;  /* 0x000000ff0e00720c */ /* 0x000fc60003f65270 */
[----:B------:R-:W-:Y:S10]  /*0940*/  @!P1 BRA `(.L_x_9) ;  /* 0x0000000000509947 */ /* 0x000ff40003800000 */
        /* <DEDUP_REMOVED lines=10> */
[----:B------:R-:W5:Y:S01]  /*09f0*/  LDG.E R20, desc[UR6][R6.64+0x1c] ;  /* 0x00001c0606147981 */ /* 0x000f62000c1e1900 */
[----:B------:R-:W-:Y:S01]  /*0a00*/  IADD3 R17, PT, PT, R17, 0x8, RZ ;  /* 0x0000000811117810 */ /* 0x000fe20007ffe0ff */
[----:B--2---:R-:W-:-:S04]  /*0a10*/  FADD R22, R3, R22 ;  /* 0x0000001603167221 */ /* 0x004fc80000000000 */
[----:B---3--:R-:W-:-:S04]  /*0a20*/  FADD R21, R22, R21 ;  /* 0x0000001516157221 */ /* 0x008fc80000000000 */
[----:B----4-:R-:W-:-:S04]  /*0a30*/  FADD R21, R21, R24 ;  /* 0x0000001815157221 */ /* 0x010fc80000000000 */
[----:B-----5:R-:W-:-:S04]  /*0a40*/  FADD R21, R21, R26 ;  /* 0x0000001a15157221 */ /* 0x020fc80000000000 */
[----:B------:R-:W-:-:S04]  /*0a50*/  FADD R28, R21, R28 ;  /* 0x0000001c151c7221 */ /* 0x000fc80000000000 */
[----:B------:R-:W-:-:S04]  /*0a60*/  FADD R19, R28, R19 ;  /* 0x000000131c137221 */ /* 0x000fc80000000000 */
[----:B------:R-:W-:-:S04]  /*0a70*/  FADD R19, R19, R18 ;  /* 0x0000001213137221 */ /* 0x000fc80000000000 */
[----:B------:R-:W-:-:S07]  /*0a80*/  FADD R3, R19, R20 ;  /* 0x0000001413037221 */ /* 0x000fce0000000000 */
.L_x_9:
[----:B------:R-:W-:Y:S05]  /*0a90*/  BSYNC.RECONVERGENT B2 ;  /* 0x0000000000027941 */ /* 0x000fea0003800200 */
.L_x_8:
        /* <DEDUP_REMOVED lines=10> */
[----:B------:R-:W5:Y:S01]  /*0b40*/  LDG.E R23, desc[UR6][R6.64+0xc] ;  /* 0x00000c0606177981 */ /* 0x000f62000c1e1900 */
[----:B------:R-:W-:Y:S01]  /*0b50*/  IADD3 R17, PT, PT, R17, 0x4, RZ ;  /* 0x0000000411117810 */ /* 0x000fe20007ffe0ff */
[----:B--2---:R-:W-:-:S04]  /*0b60*/  FADD R18, R3, R18 ;  /* 0x0000001203127221 */ /* 0x004fc80000000000 */
[----:B---3--:R-:W-:-:S04]  /*0b70*/  FADD R18, R18, R19 ;  /* 0x0000001312127221 */ /* 0x008fc80000000000 */
[----:B----4-:R-:W-:-:S04]  /*0b80*/  FADD R18, R18, R21 ;  /* 0x0000001512127221 */ /* 0x010fc80000000000 */
[----:B-----5:R-:W-:-:S07]  /*0b90*/  FADD R3, R18, R23 ;  /* 0x0000001712037221 */ /* 0x020fce0000000000 */
.L_x_11:
[----:B------:R-:W-:Y:S05]  /*0ba0*/  BSYNC.RECONVERGENT B2 ;  /* 0x0000000000027941 */ /* 0x000fea0003800200 */
.L_x_10:
[----:B------:R-:W-:Y:S05]  /*0bb0*/  @!P3 BRA `(.L_x_3) ;  /* 0x000000000030b947 */ /* 0x000fea0003800000 */
[----:B------:R-:W0:Y:S01]  /*0bc0*/  LDC.64 R6, c[0x0][0x380] ;  /* 0x0000e000ff067b82 */ /* 0x000e220000000a00 */
[----:B------:R-:W-:-:S04]  /*0bd0*/  IMAD.IADD R17, R0, 0x1, R17 ;  /* 0x0000000100117824 */ /* 0x000fc800078e0211 */
[----:B0-----:R-:W-:-:S05]  /*0be0*/  IMAD.WIDE R6, R17, 0x4, R6 ;  /* 0x0000000411067825 */ /* 0x001fca00078e0206 */
[----:B------:R-:W2:Y:S01]  /*0bf0*/  LDG.E R0, desc[UR6][R6.64] ;  /* 0x0000000606007981 */ /* 0x000ea2000c1e1900 */
[----:B------:R-:W-:Y:S01]  /*0c00*/  ISETP.NE.AND P3, PT, R12, 0x1, PT ;  /* 0x000000010c00780c */ /* 0x000fe20003f65270 */
[----:B--2---:R-:W-:-:S12]  /*0c10*/  FADD R3, R3, R0 ;  /* 0x0000000003037221 */ /* 0x004fd80000000000 */
[----:B------:R-:W-:Y:S05]  /*0c20*/  @!P3 BRA `(.L_x_3) ;  /* 0x000000000014b947 */ /* 0x000fea0003800000 */
[----:B------:R-:W-:Y:S01]  /*0c30*/  ISETP.NE.AND P3, PT, R12, 0x2, PT ;  /* 0x000000020c00780c */ /* 0x000fe20003f65270 */
[----:B------:R-:W2:-:S12]  /*0c40*/  LDG.E R0, desc[UR6][R6.64+0x4] ;  /* 0x0000040606007981 */ /* 0x000e98000c1e1900 */
[----:B------:R-:W3:Y:S01]  /*0c50*/  @P3 LDG.E R18, desc[UR6][R6.64+0x8] ;  /* 0x0000080606123981 */ /* 0x000ee2000c1e1900 */
[----:B--2---:R-:W-:-:S04]  /*0c60*/  FADD R3, R3, R0 ;  /* 0x0000000003037221 */ /* 0x004fc80000000000 */
[----:B---3--:R-:W-:-:S07]  /*0c70*/  @P3 FADD R3, R3, R18 ;  /* 0x0000001203033221 */ /* 0x008fce0000000000 */
.L_x_3:
[----:B------:R-:W-:Y:S05]  /*0c80*/  BSYNC.RECONVERGENT B0 ;  /* 0x0000000000007941 */ /* 0x000fea0003800200 */
.L_x_2:
[----:B------:R-:W-:-:S04]  /*0c90*/  IADD3 R8, PT, PT, R8, 0x1, RZ ;  /* 0x0000000108087810 */ /* 0x000fc80007ffe0ff */
[----:B------:R-:W-:-:S13]  /*0ca0*/  ISETP.NE.AND P3, PT, R8, R15, PT ;  /* 0x0000000f0800720c */ /* 0x000fda0003f65270 */
[----:B------:R-:W-:Y:S05]  /*0cb0*/  @P3 BRA `(.L_x_12) ;  /* 0xfffffff800383947 */ /* 0x000fea000383ffff */
.L_x_1:
[----:B------:R-:W-:Y:S05]  /*0cc0*/  BSYNC.RECONVERGENT B1 ;  /* 0x0000000000017941 */ /* 0x000fea0003800200 */
.L_x_0:
[----:B------:R-:W-:Y:S01]  /*0cd0*/  IMAD R10, R15, R10, RZ ;  /* 0x0000000a0f0a7224 */ /* 0x000fe200078e02ff */
[----:B------:R-:W-:Y:S04]  /*0ce0*/  BSSY.RECONVERGENT B0, `(.L_x_13) ;  /* 0x000000d000007945 */ /* 0x000fe80003800200 */
[----:B------:R-:W-:-:S04]  /*0cf0*/  I2FP.F32.S32 R10, R10 ;  /* 0x0000000a000a7245 */ /* 0x000fc80000201400 */
[----:B------:R-:W0:Y:S08]  /*0d00*/  MUFU.RCP R0, R10 ;  /* 0x0000000a00007308 */ /* 0x000e300000001000 */
[----:B------:R-:W1:Y:S01]  /*0d10*/  FCHK P0, R3, R10 ;  /* 0x0000000a03007302 */ /* 0x000e620000000000 */
[----:B0-----:R-:W-:-:S04]  /*0d20*/  FFMA R7, -R10, R0, 1 ;  /* 0x3f8000000a077423 */ /* 0x001fc80000000100 */
[----:B------:R-:W-:-:S04]  /*0d30*/  FFMA R0, R0, R7, R0 ;  /* 0x0000000700007223 */ /* 0x000fc80000000000 */
[----:B------:R-:W-:-:S04]  /*0d40*/  FFMA R4, R0, R3, RZ ;  /* 0x0000000300047223 */ /* 0x000fc800000000ff */
[----:B------:R-:W-:-:S04]  /*0d50*/  FFMA R7, -R10, R4, R3 ;  /* 0x000000040a077223 */ /* 0x000fc80000000103 */
[----:B------:R-:W-:Y:S01]  /*0d60*/  FFMA R9, R0, R7, R4 ;  /* 0x0000000700097223 */ /* 0x000fe20000000004 */
[----:B-1----:R-:W-:Y:S06]  /*0d70*/  @!P0 BRA `(.L_x_14) ;  /* 0x00000000000c8947 */ /* 0x002fec0003800000 */
[----:B------:R-:W-:-:S07]  /*0d80*/  MOV R4, 0xda0 ;  /* 0x00000da000047802 */ /* 0x000fce0000000f00 */
[----:B------:R-:W-:Y:S05]  /*0d90*/  CALL.REL.NOINC `($__internal_0_$__cuda_sm3x_div_rn_noftz_f32_slowpath) ;  /* 0x0000000000207944 */ /* 0x000fea0003c00000 */
[----:B------:R-:W-:-:S07]  /*0da0*/  IMAD.MOV.U32 R9, RZ, RZ, R0 ;  /* 0x000000ffff097224 */ /* 0x000fce00078e0000 */
.L_x_14:
[----:B------:R-:W-:Y:S05]  /*0db0*/  BSYNC.RECONVERGENT B0 ;  /* 0x0000000000007941 */ /* 0x000fea0003800200 */
.L_x_13:
[----:B------:R-:W0:Y:S01]  /*0dc0*/  LDC.64 R6, c[0x0][0x388] ;  /* 0x0000e200ff067b82 */ /* 0x000e220000000a00 */
[----:B------:R-:W1:Y:S02]  /*0dd0*/  LDCU UR4, c[0x0][0x390] ;  /* 0x00007200ff0477ac */ /* 0x000e640008000800 */
[----:B-1----:R-:W-:-:S04]  /*0de0*/  IMAD R3, R2, UR4, R5 ;  /* 0x0000000402037c24 */ /* 0x002fc8000f8e0205 */
[----:B0-----:R-:W-:-:S05]  /*0df0*/  IMAD.WIDE R2, R3, 0x4, R6 ;  /* 0x0000000403027825 */ /* 0x001fca00078e0206 */
[----:B------:R-:W-:Y:S01]  /*0e00*/  STG.E desc[UR6][R2.64], R9 ;  /* 0x0000000902007986 */ /* 0x000fe2000c101906 */
[----:B------:R-:W-:Y:S05]  /*0e10*/  EXIT ;  /* 0x000000000000794d */ /* 0x000fea0003800000 */
        .weak           $__internal_0_$__cuda_sm3x_div_rn_noftz_f32_slowpath
        .type           $__internal_0_$__cuda_sm3x_div_rn_noftz_f32_slowpath,@function
        .size           $__internal_0_$__cuda_sm3x_div_rn_noftz_f32_slowpath,(.L_x_27 - $__internal_0_$__cuda_sm3x_div_rn_noftz_f32_slowpath)
$__internal_0_$__cuda_sm3x_div_rn_noftz_f32_slowpath:
[----:B------:R-:W-:Y:S01]  /*0e20*/  SHF.R.U32.HI R6, RZ, 0x17, R10 ;  /* 0x00000017ff067819 */ /* 0x000fe2000001160a */
[----:B------:R-:W-:Y:S01]  /*0e30*/  BSSY.RECONVERGENT B1, `(.L_x_15) ;  /* 0x0000064000017945 */ /* 0x000fe20003800200 */
[----:B------:R-:W-:Y:S02]  /*0e40*/  SHF.R.U32.HI R0, RZ, 0x17, R3 ;  /* 0x00000017ff007819 */ /* 0x000fe40000011603 */
[----:B------:R-:W-:Y:S02]  /*0e50*/  LOP3.LUT R15, R6, 0xff, RZ, 0xc0, !PT ;  /* 0x000000ff060f7812 */ /* 0x000fe400078ec0ff */
[----:B------:R-:W-:Y:S02]  /*0e60*/  LOP3.LUT R12, R0, 0xff, RZ, 0xc0, !PT ;  /* 0x000000ff000c7812 */ /* 0x000fe400078ec0ff */
[----:B------:R-:W-:Y:S02]  /*0e70*/  IADD3 R9, PT, PT, R15, -0x1, RZ ;  /* 0xffffffff0f097810 */ /* 0x000fe40007ffe0ff */
[----:B------:R-:W-:Y:S01]  /*0e80*/  MOV R6, R10 ;  /* 0x0000000a00067202 */ /* 0x000fe20000000f00 */
[----:B------:R-:W-:Y:S01]  /*0e90*/  VIADD R8, R12, 0xffffffff ;  /* 0xffffffff0c087836 */ /* 0x000fe20000000000 */
[----:B------:R-:W-:-:S04]  /*0ea0*/  ISETP.GT.U32.AND P0, PT, R9, 0xfd, PT ;  /* 0x000000fd0900780c */ /* 0x000fc80003f04070 */
[----:B------:R-:W-:-:S13]  /*0eb0*/  ISETP.GT.U32.OR P0, PT, R8, 0xfd, P0 ;  /* 0x000000fd0800780c */ /* 0x000fda0000704470 */
[----:B------:R-:W-:Y:S01]  /*0ec0*/  @!P0 IMAD.MOV.U32 R7, RZ, RZ, RZ ;  /* 0x000000ffff078224 */ /* 0x000fe200078e00ff */
[----:B------:R-:W-:Y:S06]  /*0ed0*/  @!P0 BRA `(.L_x_16) ;  /* 0x0000000000608947 */ /* 0x000fec0003800000 */
[----:B------:R-:W-:Y:S02]  /*0ee0*/  FSETP.GTU.FTZ.AND P0, PT, |R3|, +INF , PT ;  /* 0x7f8000000300780b */ /* 0x000fe40003f1c200 */
[----:B------:R-:W-:Y:S02]  /*0ef0*/  FSETP.GTU.FTZ.AND P1, PT, |R10|, +INF , PT ;  /* 0x7f8000000a00780b */ /* 0x000fe40003f3c200 */
[----:B------:R-:W-:Y:S02]  /*0f00*/  MOV R0, R10 ;  /* 0x0000000a00007202 */ /* 0x000fe40000000f00 */
[----:B------:R-:W-:-:S13]  /*0f10*/  PLOP3.LUT P0, PT, P0, P1, PT, 0xf8, 0x8f ;  /* 0x00000000008f781c */ /* 0x000fda0000703f70 */
[----:B------:R-:W-:Y:S05]  /*0f20*/  @P0 BRA `(.L_x_17) ;  /* 0x00000004004c0947 */ /* 0x000fea0003800000 */
[----:B------:R-:W-:-:S13]  /*0f30*/  LOP3.LUT P0, RZ, R6, 0x7fffffff, R3, 0xc8, !PT ;  /* 0x7fffffff06ff7812 */ /* 0x000fda000780c803 */
[----:B------:R-:W-:Y:S05]  /*0f40*/  @!P0 BRA `(.L_x_18) ;  /* 0x00000004003c8947 */ /* 0x000fea0003800000 */
[C---:B------:R-:W-:Y:S02]  /*0f50*/  FSETP.NEU.FTZ.AND P0, PT, |R3|.reuse, +INF , PT ;  /* 0x7f8000000300780b */ /* 0x040fe40003f1d200 */
[----:B------:R-:W-:Y:S02]  /*0f60*/  FSETP.NEU.FTZ.AND P2, PT, |R0|, +INF , PT ;  /* 0x7f8000000000780b */ /* 0x000fe40003f5d200 */
[----:B------:R-:W-:-:S11]  /*0f70*/  FSETP.NEU.FTZ.AND P1, PT, |R3|, +INF , PT ;  /* 0x7f8000000300780b */ /* 0x000fd60003f3d200 */
[----:B------:R-:W-:Y:S05]  /*0f80*/  @!P2 BRA !P0, `(.L_x_18) ;  /* 0x00000004002ca947 */ /* 0x000fea0004000000 */
[----:B------:R-:W-:-:S04]  /*0f90*/  LOP3.LUT P0, RZ, R3, 0x7fffffff, RZ, 0xc0, !PT ;  /* 0x7fffffff03ff7812 */ /* 0x000fc8000780c0ff */
[----:B------:R-:W-:-:S13]  /*0fa0*/  PLOP3.LUT P0, PT, P2, P0, PT, 0x2f, 0xf2 ;  /* 0x0000000000f2781c */ /* 0x000fda0001700577 */
[----:B------:R-:W-:Y:S05]  /*0fb0*/  @P0 BRA `(.L_x_19) ;  /* 0x0000000400180947 */ /* 0x000fea0003800000 */
[----:B------:R-:W-:-:S04]  /*0fc0*/  LOP3.LUT P0, RZ, R6, 0x7fffffff, RZ, 0xc0, !PT ;  /* 0x7fffffff06ff7812 */ /* 0x000fc8000780c0ff */
[----:B------:R-:W-:-:S13]  /*0fd0*/  PLOP3.LUT P0, PT, P1, P0, PT, 0x2f, 0xf2 ;  /* 0x0000000000f2781c */ /* 0x000fda0000f00577 */
[----:B------:R-:W-:Y:S05]  /*0fe0*/  @P0 BRA `(.L_x_20) ;  /* 0x0000000400000947 */ /* 0x000fea0003800000 */
[----:B------:R-:W-:Y:S02]  /*0ff0*/  ISETP.GE.AND P0, PT, R8, RZ, PT ;  /* 0x000000ff0800720c */ /* 0x000fe40003f06270 */
[----:B------:R-:W-:-:S11]  /*1000*/  ISETP.GE.AND P1, PT, R9, RZ, PT ;  /* 0x000000ff0900720c */ /* 0x000fd60003f26270 */
[----:B------:R-:W-:Y:S01]  /*1010*/  @P0 IMAD.MOV.U32 R7, RZ, RZ, RZ ;  /* 0x000000ffff070224 */ /* 0x000fe200078e00ff */
[----:B------:R-:W-:Y:S01]  /*1020*/  @!P0 MOV R7, 0xffffffc0 ;  /* 0xffffffc000078802 */ /* 0x000fe20000000f00 */
[----:B------:R-:W-:Y:S01]  /*1030*/  @!P0 FFMA R3, R3, 1.84467440737095516160e+19, RZ ;  /* 0x5f80000003038823 */ /* 0x000fe200000000ff */
[----:B------:R-:W-:-:S03]  /*1040*/  @!P1 FFMA R6, R0, 1.84467440737095516160e+19, RZ ;  /* 0x5f80000000069823 */ /* 0x000fc600000000ff */
[----:B------:R-:W-:-:S07]  /*1050*/  @!P1 VIADD R7, R7, 0x40 ;  /* 0x0000004007079836 */ /* 0x000fce0000000000 */
.L_x_16:
[----:B------:R-:W-:Y:S01]  /*1060*/  LEA R9, R15, 0xc0800000, 0x17 ;  /* 0xc08000000f097811 */ /* 0x000fe200078eb8ff */
[----:B------:R-:W-:Y:S03]  /*1070*/  BSSY.RECONVERGENT B2, `(.L_x_21) ;  /* 0x0000036000027945 */ /* 0x000fe60003800200 */
[----:B------:R-:W-:Y:S01]  /*1080*/  IADD3 R9, PT, PT, -R9, R6, RZ ;  /* 0x0000000609097210 */ /* 0x000fe20007ffe1ff */
[----:B------:R-:W-:-:S03]  /*1090*/  VIADD R6, R12, 0xffffff81 ;  /* 0xffffff810c067836 */ /* 0x000fc60000000000 */
[----:B------:R-:W0:Y:S01]  /*10a0*/  MUFU.RCP R8, R9 ;  /* 0x0000000900087308 */ /* 0x000e220000001000 */
[----:B------:R-:W-:Y:S01]  /*10b0*/  FADD.FTZ R11, -R9, -RZ ;  /* 0x800000ff090b7221 */ /* 0x000fe20000010100 */
[C---:B------:R-:W-:Y:S01]  /*10c0*/  IMAD R0, R6.reuse, -0x800000, R3 ;  /* 0xff80000006007824 */ /* 0x040fe200078e0203 */
[----:B------:R-:W-:-:S04]  /*10d0*/  IADD3 R6, PT, PT, R6, 0x7f, -R15 ;  /* 0x0000007f06067810 */ /* 0x000fc80007ffe80f */
[----:B------:R-:W-:Y:S01]  /*10e0*/  IADD3 R6, PT, PT, R6, R7, RZ ;  /* 0x0000000706067210 */ /* 0x000fe20007ffe0ff */
[----:B0-----:R-:W-:-:S04]  /*10f0*/  FFMA R13, R8, R11, 1 ;  /* 0x3f800000080d7423 */ /* 0x001fc8000000000b */
[----:B------:R-:W-:-:S04]  /*1100*/  FFMA R10, R8, R13, R8 ;  /* 0x0000000d080a7223 */ /* 0x000fc80000000008 */
[----:B------:R-:W-:-:S04]  /*1110*/  FFMA R3, R0, R10, RZ ;  /* 0x0000000a00037223 */ /* 0x000fc800000000ff */
[----:B------:R-:W-:-:S04]  /*1120*/  FFMA R8, R11, R3, R0 ;  /* 0x000000030b087223 */ /* 0x000fc80000000000 */
[----:B------:R-:W-:-:S04]  /*1130*/  FFMA R13, R10, R8, R3 ;  /* 0x000000080a0d7223 */ /* 0x000fc80000000003 */
[----:B------:R-:W-:-:S04]  /*1140*/  FFMA R8, R11, R13, R0 ;  /* 0x0000000d0b087223 */ /* 0x000fc80000000000 */
[----:B------:R-:W-:-:S05]  /*1150*/  FFMA R0, R10, R8, R13 ;  /* 0x000000080a007223 */ /* 0x000fca000000000d */
[----:B------:R-:W-:-:S04]  /*1160*/  SHF.R.U32.HI R3, RZ, 0x17, R0 ;  /* 0x00000017ff037819 */ /* 0x000fc80000011600 */
[----:B------:R-:W-:-:S05]  /*1170*/  LOP3.LUT R3, R3, 0xff, RZ, 0xc0, !PT ;  /* 0x000000ff03037812 */ /* 0x000fca00078ec0ff */
[----:B------:R-:W-:-:S05]  /*1180*/  IMAD.IADD R9, R3, 0x1, R6 ;  /* 0x0000000103097824 */ /* 0x000fca00078e0206 */
[----:B------:R-:W-:-:S04]  /*1190*/  IADD3 R3, PT, PT, R9, -0x1, RZ ;  /* 0xffffffff09037810 */ /* 0x000fc80007ffe0ff */
[----:B------:R-:W-:-:S13]  /*11a0*/  ISETP.GE.U32.AND P0, PT, R3, 0xfe, PT ;  /* 0x000000fe0300780c */ /* 0x000fda0003f06070 */
[----:B------:R-:W-:Y:S05]  /*11b0*/  @!P0 BRA `(.L_x_22) ;  /* 0x0000000000808947 */ /* 0x000fea0003800000 */
[----:B------:R-:W-:-:S13]  /*11c0*/  ISETP.GT.AND P0, PT, R9, 0xfe, PT ;  /* 0x000000fe0900780c */ /* 0x000fda0003f04270 */
[----:B------:R-:W-:Y:S05]  /*11d0*/  @P0 BRA `(.L_x_23) ;  /* 0x00000000006c0947 */ /* 0x000fea0003800000 */
[----:B------:R-:W-:-:S13]  /*11e0*/  ISETP.GE.AND P0, PT, R9, 0x1, PT ;  /* 0x000000010900780c */ /* 0x000fda0003f06270 */
[----:B------:R-:W-:Y:S05]  /*11f0*/  @P0 BRA `(.L_x_24) ;  /* 0x0000000000740947 */ /* 0x000fea0003800000 */
[----:B------:R-:W-:Y:S02]  /*1200*/  ISETP.GE.AND P0, PT, R9, -0x18, PT ;  /* 0xffffffe80900780c */ /* 0x000fe40003f06270 */
[----:B------:R-:W-:-:S11]  /*1210*/  LOP3.LUT R0, R0, 0x80000000, RZ, 0xc0, !PT ;  /* 0x8000000000007812 */ /* 0x000fd600078ec0ff */
[----:B------:R-:W-:Y:S05]  /*1220*/  @!P0 BRA `(.L_x_24) ;  /* 0x0000000000688947 */ /* 0x000fea0003800000 */
[CCC-:B------:R-:W-:Y:S01]  /*1230*/  FFMA.RZ R3, R10.reuse, R8.reuse, R13.reuse ;  /* 0x000000080a037223 */ /* 0x1c0fe2000000c00d */
[CCC-:B------:R-:W-:Y:S01]  /*1240*/  FFMA.RM R6, R10.reuse, R8.reuse, R13.reuse ;  /* 0x000000080a067223 */ /* 0x1c0fe2000000400d */
[C---:B------:R-:W-:Y:S02]  /*1250*/  ISETP.NE.AND P2, PT, R9.reuse, RZ, PT ;  /* 0x000000ff0900720c */ /* 0x040fe40003f45270 */
[----:B------:R-:W-:Y:S02]  /*1260*/  ISETP.NE.AND P1, PT, R9, RZ, PT ;  /* 0x000000ff0900720c */ /* 0x000fe40003f25270 */
[----:B------:R-:W-:Y:S01]  /*1270*/  LOP3.LUT R7, R3, 0x7fffff, RZ, 0xc0, !PT ;  /* 0x007fffff03077812 */ /* 0x000fe200078ec0ff */
[----:B------:R-:W-:Y:S01]  /*1280*/  FFMA.RP R3, R10, R8, R13 ;  /* 0x000000080a037223 */ /* 0x000fe2000000800d */
[C---:B------:R-:W-:Y:S01]  /*1290*/  VIADD R8, R9.reuse, 0x20 ;  /* 0x0000002009087836 */ /* 0x040fe20000000000 */
[----:B------:R-:W-:Y:S02]  /*12a0*/  IADD3 R9, PT, PT, -R9, RZ, RZ ;  /* 0x000000ff09097210 */ /* 0x000fe40007ffe1ff */
[----:B------:R-:W-:-:S02]  /*12b0*/  LOP3.LUT R7, R7, 0x800000, RZ, 0xfc, !PT ;  /* 0x0080000007077812 */ /* 0x000fc400078efcff */
[----:B------:R-:W-:Y:S02]  /*12c0*/  FSETP.NEU.FTZ.AND P0, PT, R3, R6, PT ;  /* 0x000000060300720b */ /* 0x000fe40003f1d000 */
[----:B------:R-:W-:Y:S02]  /*12d0*/  SHF.L.U32 R8, R7, R8, RZ ;  /* 0x0000000807087219 */ /* 0x000fe400000006ff */
[----:B------:R-:W-:Y:S02]  /*12e0*/  SEL R6, R9, RZ, P2 ;  /* 0x000000ff09067207 */ /* 0x000fe40001000000 */
[----:B------:R-:W-:Y:S02]  /*12f0*/  ISETP.NE.AND P1, PT, R8, RZ, P1 ;  /* 0x000000ff0800720c */ /* 0x000fe40000f25270 */
[----:B------:R-:W-:Y:S02]  /*1300*/  SHF.R.U32.HI R6, RZ, R6, R7 ;  /* 0x00000006ff067219 */ /* 0x000fe40000011607 */
[----:B------:R-:W-:-:S02]  /*1310*/  PLOP3.LUT P0, PT, P0, P1, PT, 0xf8, 0x8f ;  /* 0x00000000008f781c */ /* 0x000fc40000703f70 */
[----:B------:R-:W-:Y:S02]  /*1320*/  SHF.R.U32.HI R8, RZ, 0x1, R6 ;  /* 0x00000001ff087819 */ /* 0x000fe40000011606 */
[----:B------:R-:W-:-:S04]  /*1330*/  SEL R3, RZ, 0x1, !P0 ;  /* 0x00000001ff037807 */ /* 0x000fc80004000000 */
[----:B------:R-:W-:-:S04]  /*1340*/  LOP3.LUT R3, R3, 0x1, R8, 0xf8, !PT ;  /* 0x0000000103037812 */ /* 0x000fc800078ef808 */
[----:B------:R-:W-:-:S05]  /*1350*/  LOP3.LUT R3, R3, R6, RZ, 0xc0, !PT ;  /* 0x0000000603037212 */ /* 0x000fca00078ec0ff */
[----:B------:R-:W-:-:S05]  /*1360*/  IMAD.IADD R3, R8, 0x1, R3 ;  /* 0x0000000108037824 */ /* 0x000fca00078e0203 */
[----:B------:R-:W-:Y:S01]  /*1370*/  LOP3.LUT R0, R3, R0, RZ, 0xfc, !PT ;  /* 0x0000000003007212 */ /* 0x000fe200078efcff */
[----:B------:R-:W-:Y:S06]  /*1380*/  BRA `(.L_x_24) ;  /* 0x0000000000107947 */ /* 0x000fec0003800000 */
.L_x_23:
[----:B------:R-:W-:-:S04]  /*1390*/  LOP3.LUT R0, R0, 0x80000000, RZ, 0xc0, !PT ;  /* 0x8000000000007812 */ /* 0x000fc800078ec0ff */
[----:B------:R-:W-:Y:S01]  /*13a0*/  LOP3.LUT R0, R0, 0x7f800000, RZ, 0xfc, !PT ;  /* 0x7f80000000007812 */ /* 0x000fe200078efcff */
[----:B------:R-:W-:Y:S06]  /*13b0*/  BRA `(.L_x_24) ;  /* 0x0000000000047947 */ /* 0x000fec0003800000 */
.L_x_22:
[----:B------:R-:W-:-:S07]  /*13c0*/  LEA R0, R6, R0, 0x17 ;  /* 0x0000000006007211 */ /* 0x000fce00078eb8ff */
.L_x_24:
[----:B------:R-:W-:Y:S05]  /*13d0*/  BSYNC.RECONVERGENT B2 ;  /* 0x0000000000027941 */ /* 0x000fea0003800200 */
.L_x_21:
[----:B------:R-:W-:Y:S05]  /*13e0*/  BRA `(.L_x_25) ;  /* 0x0000000000207947 */ /* 0x000fea0003800000 */
.L_x_20:
[----:B------:R-:W-:-:S04]  /*13f0*/  LOP3.LUT R0, R6, 0x80000000, R3, 0x48, !PT ;  /* 0x8000000006007812 */ /* 0x000fc800078e4803 */
[----:B------:R-:W-:Y:S01]  /*1400*/  LOP3.LUT R0, R0, 0x7f800000, RZ, 0xfc, !PT ;  /* 0x7f80000000007812 */ /* 0x000fe200078efcff */
[----:B------:R-:W-:Y:S06]  /*1410*/  BRA `(.L_x_25) ;  /* 0x0000000000147947 */ /* 0x000fec0003800000 */
.L_x_19:
[----:B------:R-:W-:Y:S01]  /*1420*/  LOP3.LUT R0, R6, 0x80000000, R3, 0x48, !PT ;  /* 0x8000000006007812 */ /* 0x000fe200078e4803 */
[----:B------:R-:W-:Y:S06]  /*1430*/  BRA `(.L_x_25) ;  /* 0x00000000000c7947 */ /* 0x000fec0003800000 */
.L_x_18:
[----:B------:R-:W0:Y:S01]  /*1440*/  MUFU.RSQ R0, -QNAN ;  /* 0xffc0000000007908 */ /* 0x000e220000001400 */
[----:B------:R-:W-:Y:S05]  /*1450*/  BRA `(.L_x_25) ;  /* 0x0000000000047947 */ /* 0x000fea0003800000 */
.L_x_17:
[----:B------:R-:W-:-:S07]  /*1460*/  FADD.FTZ R0, R3, R0 ;  /* 0x0000000003007221 */ /* 0x000fce0000010000 */
.L_x_25:
[----:B------:R-:W-:Y:S05]  /*1470*/  BSYNC.RECONVERGENT B1 ;  /* 0x0000000000017941 */ /* 0x000fea0003800200 */
.L_x_15:
[----:B------:R-:W-:Y:S02]  /*1480*/  HFMA2 R7, -RZ, RZ, 0, 0 ;  /* 0x00000000ff077431 */ /* 0x000fe400000001ff */
[----:B------:R-:W-:-:S04]  /*1490*/  IMAD.MOV.U32 R6, RZ, RZ, R4 ;  /* 0x000000ffff067224 */ /* 0x000fc800078e0004 */
[----:B0-----:R-:W-:Y:S05]  /*14a0*/  RET.REL.NODEC R6 `(_Z10fmeanr_gpuPfS_iiiiii) ;  /* 0xffffffe806d47950 */ /* 0x001fea0003c3ffff */
.L_x_26:
[----:B------:R-:W-:-:S00]  /*14b0*/  BRA `(.L_x_26) ;  /* 0xfffffffc00fc7947 */ /* 0x000fc0000383ffff */
[----:B------:R-:W-:-:S00]  /*14c0*/  NOP ;  /* 0x0000000000007918 */ /* 0x000fc00000000000 */
        /* <DEDUP_REMOVED lines=11> */
.L_x_27:


//--------------------- .nv.shared.reserved.0     --------------------------
	.section	.nv.shared.reserved.0,"aw",@nobits
	.weak		__nv_reservedSMEM_offset_0_alias
	.size		__nv_reservedSMEM_offset_0_alias, 0, 64
	.other		__nv_reservedSMEM_offset_0_alias,@"STO_CUDA_RESERVED_SHARED STV_DEFAULT"
__nv_reservedSMEM_offset_0_alias:
	.zero		0
	.zero		64


//--------------------- .nv.constant0._Z10fmeanr_gpuPfS_iiiiii --------------------------
	.section	.nv.constant0._Z10fmeanr_gpuPfS_iiiiii,"a",@progbits
	.sectionflags	@""
	.align	4
.nv.constant0._Z10fmeanr_gpuPfS_iiiiii:
	.zero		936


//--------------------- SYMBOLS --------------------------

	.type		.nv.reservedSmem.offset0,@object
	.size		.nv.reservedSmem.offset0,0x4
